//
// Generated by NVIDIA NVVM Compiler
//
// Compiler Build ID: CL-36424714
// Cuda compilation tools, release 13.0, V13.0.88
// Based on NVVM 20.0.0
//

.version 9.0
.target sm_100
.address_size 64

	// .globl	_Z9block_sumPKiPim
.extern .func  (.param .b32 func_retval0) vprintf
(
	.param .b64 vprintf_param_0,
	.param .b64 vprintf_param_1
)
;
// _ZZ9block_sumPKiPimE5sdata has been demoted
.global .align 1 .b8 $str[4] = {37, 100, 10};

.visible .entry _Z9block_sumPKiPim(
	.param .u64 .ptr .align 1 _Z9block_sumPKiPim_param_0,
	.param .u64 .ptr .align 1 _Z9block_sumPKiPim_param_1,
	.param .u64 _Z9block_sumPKiPim_param_2
)
{
	.local .align 8 .b8 	__local_depot0[8];
	.reg .b64 	%SP;
	.reg .b64 	%SPL;
	.reg .pred 	%p<6>;
	.reg .b32 	%r<21>;
	.reg .b64 	%rd<16>;
	// demoted variable
	.shared .align 4 .b8 _ZZ9block_sumPKiPimE5sdata[256];
	mov.u64 	%SPL, __local_depot0;
	cvta.local.u64 	%SP, %SPL;
	ld.param.u64 	%rd3, [_Z9block_sumPKiPim_param_0];
	ld.param.u64 	%rd4, [_Z9block_sumPKiPim_param_1];
	ld.param.u64 	%rd5, [_Z9block_sumPKiPim_param_2];
	mov.u32 	%r1, %tid.x;
	mov.u32 	%r2, %ctaid.x;
	mov.u32 	%r3, %ntid.x;
	mad.lo.s32 	%r8, %r2, %r3, %r1;
	cvt.s64.s32 	%rd1, %r8;
	setp.le.u64 	%p1, %rd5, %rd1;
	@%p1 bra 	$L__BB0_8;
	cvta.to.global.u64 	%rd6, %rd3;
	shl.b64 	%rd7, %rd1, 2;
	add.s64 	%rd8, %rd6, %rd7;
	ld.global.u32 	%r9, [%rd8];
	shl.b32 	%r10, %r1, 2;
	mov.u32 	%r11, _ZZ9block_sumPKiPimE5sdata;
	add.s32 	%r4, %r11, %r10;
	st.shared.u32 	[%r4], %r9;
	bar.sync 	0;
	setp.lt.u32 	%p2, %r3, 2;
	@%p2 bra 	$L__BB0_6;
	shr.u32 	%r20, %r3, 1;
	add.u64 	%rd9, %SP, 0;
	add.u64 	%rd2, %SPL, 0;
	mov.u64 	%rd10, $str;
$L__BB0_3:
	setp.ge.u32 	%p3, %r1, %r20;
	@%p3 bra 	$L__BB0_5;
	ld.shared.u32 	%r12, [%r4];
	shl.b32 	%r13, %r20, 2;
	add.s32 	%r14, %r4, %r13;
	ld.shared.u32 	%r15, [%r14];
	add.s32 	%r16, %r15, %r12;
	st.shared.u32 	[%r4], %r16;
	bar.sync 	0;
$L__BB0_5:
	shr.u32 	%r7, %r20, 1;
	st.local.u32 	[%rd2], %r7;
	cvta.global.u64 	%rd11, %rd10;
	{ // callseq 0, 0
	.param .b64 param0;
	st.param.b64 	[param0], %rd11;
	.param .b64 param1;
	st.param.b64 	[param1], %rd9;
	.param .b32 retval0;
	call.uni (retval0), 
	vprintf, 
	(
	param0, 
	param1
	);
	ld.param.b32 	%r17, [retval0];
	} // callseq 0
	setp.gt.u32 	%p4, %r20, 1;
	mov.u32 	%r20, %r7;
	@%p4 bra 	$L__BB0_3;
$L__BB0_6:
	bar.sync 	0;
	setp.ne.s32 	%p5, %r1, 0;
	@%p5 bra 	$L__BB0_8;
	ld.shared.u32 	%r19, [_ZZ9block_sumPKiPimE5sdata];
	cvta.to.global.u64 	%rd13, %rd4;
	mul.wide.u32 	%rd14, %r2, 4;
	add.s64 	%rd15, %rd13, %rd14;
	st.global.u32 	[%rd15], %r19;
$L__BB0_8:
	ret;

}
	// .globl	_Z5saxpyjdPdS_
.visible .entry _Z5saxpyjdPdS_(
	.param .u32 _Z5saxpyjdPdS__param_0,
	.param .f64 _Z5saxpyjdPdS__param_1,
	.param .u64 .ptr .align 1 _Z5saxpyjdPdS__param_2,
	.param .u64 .ptr .align 1 _Z5saxpyjdPdS__param_3
)
{
	.reg .pred 	%p<2>;
	.reg .b32 	%r<6>;
	.reg .b64 	%rd<8>;
	.reg .b64 	%fd<5>;

	ld.param.u32 	%r2, [_Z5saxpyjdPdS__param_0];
	ld.param.f64 	%fd1, [_Z5saxpyjdPdS__param_1];
	ld.param.u64 	%rd1, [_Z5saxpyjdPdS__param_2];
	ld.param.u64 	%rd2, [_Z5saxpyjdPdS__param_3];
	mov.u32 	%r3, %ctaid.x;
	mov.u32 	%r4, %ntid.x;
	mov.u32 	%r5, %tid.x;
	mad.lo.s32 	%r1, %r3, %r4, %r5;
	setp.ge.u32 	%p1, %r1, %r2;
	@%p1 bra 	$L__BB1_2;
	cvta.to.global.u64 	%rd3, %rd1;
	cvta.to.global.u64 	%rd4, %rd2;
	mul.wide.u32 	%rd5, %r1, 8;
	add.s64 	%rd6, %rd3, %rd5;
	ld.global.f64 	%fd2, [%rd6];
	add.s64 	%rd7, %rd4, %rd5;
	ld.global.f64 	%fd3, [%rd7];
	fma.rn.f64 	%fd4, %fd1, %fd2, %fd3;
	st.global.f64 	[%rd7], %fd4;
$L__BB1_2:
	ret;

}


// ===== COMPILED SASS (sm_100) =====

	.target	sm_100

	.elftype	@"ET_EXEC"


//--------------------- .note.nv.tkinfo           --------------------------
	.section	.note.nv.tkinfo,"",@"SHT_NOTE"
	.sectionflags	@"SHF_NOTE_NV_TKINFO"
	.tkinfo
        /*0018*/ 	.word	0x00000002
        /*0030*/ 	.string	""
        /*0030*/ 	.string	"ptxas"
        /*0030*/ 	.string	"Cuda compilation tools, release 13.0, V13.0.88"
        /*0030*/ 	.string	"Build cuda_13.0.r13.0/compiler.36424714_0"
        /*0030*/ 	.string	"-arch sm_100 -m 64 "



//--------------------- .note.nv.cuinfo           --------------------------
	.section	.note.nv.cuinfo,"",@"SHT_NOTE"
	.sectionflags	@"SHF_NOTE_NV_CUINFO"
        /*0018*/ 	.short	0x0002
        /*001a*/ 	.short	0x0064
        /*001c*/ 	.short	0x0082
	.zero		2


//--------------------- .nv.info                  --------------------------
	.section	.nv.info,"",@"SHT_CUDA_INFO"
	.align	4


	//----- nvinfo : EIATTR_REGCOUNT
	.align		4
        /*0000*/ 	.byte	0x04, 0x2f
        /*0002*/ 	.short	(.L_2 - .L_1)
	.align		4
.L_1:
        /*0004*/ 	.word	index@(_Z9block_sumPKiPim)
        /*0008*/ 	.word	0x0000001c


	//----- nvinfo : EIATTR_FRAME_SIZE
	.align		4
.L_2:
        /*000c*/ 	.byte	0x04, 0x11
        /*000e*/ 	.short	(.L_4 - .L_3)
	.align		4
.L_3:
        /*0010*/ 	.word	index@(_Z9block_sumPKiPim)
        /*0014*/ 	.word	0x00000008


	//----- nvinfo : EIATTR_REGCOUNT
	.align		4
.L_4:
        /*0018*/ 	.byte	0x04, 0x2f
        /*001a*/ 	.short	(.L_6 - .L_5)
	.align		4
.L_5:
        /*001c*/ 	.word	index@(_Z5saxpyjdPdS_)
        /*0020*/ 	.word	0x0000000a


	//----- nvinfo : EIATTR_FRAME_SIZE
	.align		4
.L_6:
        /*0024*/ 	.byte	0x04, 0x11
        /*0026*/ 	.short	(.L_8 - .L_7)
	.align		4
.L_7:
        /*0028*/ 	.word	index@(_Z5saxpyjdPdS_)
        /*002c*/ 	.word	0x00000000


	//----- nvinfo : EIATTR_MIN_STACK_SIZE
	.align		4
.L_8:
        /*0030*/ 	.byte	0x04, 0x12
        /*0032*/ 	.short	(.L_10 - .L_9)
	.align		4
.L_9:
        /*0034*/ 	.word	index@(_Z5saxpyjdPdS_)
        /*0038*/ 	.word	0x00000000


	//----- nvinfo : EIATTR_MIN_STACK_SIZE
	.align		4
.L_10:
        /*003c*/ 	.byte	0x04, 0x12
        /*003e*/ 	.short	(.L_12 - .L_11)
	.align		4
.L_11:
        /*0040*/ 	.word	index@(_Z9block_sumPKiPim)
        /*0044*/ 	.word	0x00000008
.L_12:


//--------------------- .nv.compat                --------------------------
	.section	.nv.compat,"",@"SHT_CUDA_COMPAT_INFO"
	.align	4
        /*0000*/ 	.byte	0x02, 0x09, 0x00, 0x00, 0x02, 0x02, 0x01, 0x00, 0x02, 0x05, 0x05, 0x00, 0x03, 0x07, 0x01, 0x01
        /*0010*/ 	.byte	0x02, 0x03, 0x00, 0x00, 0x02, 0x06, 0x01, 0x00, 0x04, 0x0b, 0x08, 0x00, 0x01, 0x00, 0x00, 0x00
        /*0020*/ 	.byte	0x00, 0x00, 0x00, 0x00


//--------------------- .nv.info._Z5saxpyjdPdS_   --------------------------
	.section	.nv.info._Z5saxpyjdPdS_,"",@"SHT_CUDA_INFO"
	.sectionflags	@""
	.align	4


	//----- nvinfo : EIATTR_CUDA_API_VERSION
	.align		4
        /*0000*/ 	.byte	0x04, 0x37
        /*0002*/ 	.short	(.L_14 - .L_13)
.L_13:
        /*0004*/ 	.word	0x00000082


	//----- nvinfo : EIATTR_KPARAM_INFO
	.align		4
.L_14:
        /*0008*/ 	.byte	0x04, 0x17
        /*000a*/ 	.short	(.L_16 - .L_15)
.L_15:
        /*000c*/ 	.word	0x00000000
        /*0010*/ 	.short	0x0003
        /*0012*/ 	.short	0x0018
        /*0014*/ 	.byte	0x00, 0xf5, 0x21, 0x00


	//----- nvinfo : EIATTR_KPARAM_INFO
	.align		4
.L_16:
        /*0018*/ 	.byte	0x04, 0x17
        /*001a*/ 	.short	(.L_18 - .L_17)
.L_17:
        /*001c*/ 	.word	0x00000000
        /*0020*/ 	.short	0x0002
        /*0022*/ 	.short	0x0010
        /*0024*/ 	.byte	0x00, 0xf5, 0x21, 0x00


	//----- nvinfo : EIATTR_KPARAM_INFO
	.align		4
.L_18:
        /*0028*/ 	.byte	0x04, 0x17
        /*002a*/ 	.short	(.L_20 - .L_19)
.L_19:
        /*002c*/ 	.word	0x00000000
        /*0030*/ 	.short	0x0001
        /*0032*/ 	.short	0x0008
        /*0034*/ 	.byte	0x00, 0xf0, 0x21, 0x00


	//----- nvinfo : EIATTR_KPARAM_INFO
	.align		4
.L_20:
        /*0038*/ 	.byte	0x04, 0x17
        /*003a*/ 	.short	(.L_22 - .L_21)
.L_21:
        /*003c*/ 	.word	0x00000000
        /*0040*/ 	.short	0x0000
        /*0042*/ 	.short	0x0000
        /*0044*/ 	.byte	0x00, 0xf0, 0x11, 0x00


	//----- nvinfo : EIATTR_SPARSE_MMA_MASK
	.align		4
.L_22:
        /*0048*/ 	.byte	0x03, 0x50
        /*004a*/ 	.short	0x0000


	//----- nvinfo : EIATTR_MAXREG_COUNT
	.align		4
        /*004c*/ 	.byte	0x03, 0x1b
        /*004e*/ 	.short	0x00ff


	//----- nvinfo : EIATTR_MERCURY_ISA_VERSION
	.align		4
        /*0050*/ 	.byte	0x03, 0x5f
        /*0052*/ 	.short	0x0101


	//----- nvinfo : EIATTR_VRC_CTA_INIT_COUNT
	.align		4
        /*0054*/ 	.byte	0x02, 0x4a
	.zero		1
	.zero		1


	//----- nvinfo : EIATTR_EXIT_INSTR_OFFSETS
	.align		4
        /*0058*/ 	.byte	0x04, 0x1c
        /*005a*/ 	.short	(.L_24 - .L_23)


	//   ....[0]....
.L_23:
        /*005c*/ 	.word	0x00000070


	//   ....[1]....
        /*0060*/ 	.word	0x00000120


	//----- nvinfo : EIATTR_CBANK_PARAM_SIZE
	.align		4
.L_24:
        /*0064*/ 	.byte	0x03, 0x19
        /*0066*/ 	.short	0x0020


	//----- nvinfo : EIATTR_PARAM_CBANK
	.align		4
        /*0068*/ 	.byte	0x04, 0x0a
        /*006a*/ 	.short	(.L_26 - .L_25)
	.align		4
.L_25:
        /*006c*/ 	.word	index@(.nv.constant0._Z5saxpyjdPdS_)
        /*0070*/ 	.short	0x0380
        /*0072*/ 	.short	0x0020


	//----- nvinfo : EIATTR_SW_WAR
	.align		4
.L_26:
        /*0074*/ 	.byte	0x04, 0x36
        /*0076*/ 	.short	(.L_28 - .L_27)
.L_27:
        /*0078*/ 	.word	0x00000008
.L_28:


//--------------------- .nv.info._Z9block_sumPKiPim --------------------------
	.section	.nv.info._Z9block_sumPKiPim,"",@"SHT_CUDA_INFO"
	.sectionflags	@""
	.align	4


	//----- nvinfo : EIATTR_CUDA_API_VERSION
	.align		4
        /*0000*/ 	.byte	0x04, 0x37
        /*0002*/ 	.short	(.L_30 - .L_29)
.L_29:
        /*0004*/ 	.word	0x00000082


	//----- nvinfo : EIATTR_KPARAM_INFO
	.align		4
.L_30:
        /*0008*/ 	.byte	0x04, 0x17
        /*000a*/ 	.short	(.L_32 - .L_31)
.L_31:
        /*000c*/ 	.word	0x00000000
        /*0010*/ 	.short	0x0002
        /*0012*/ 	.short	0x0010
        /*0014*/ 	.byte	0x00, 0xf0, 0x21, 0x00


	//----- nvinfo : EIATTR_KPARAM_INFO
	.align		4
.L_32:
        /*0018*/ 	.byte	0x04, 0x17
        /*001a*/ 	.short	(.L_34 - .L_33)
.L_33:
        /*001c*/ 	.word	0x00000000
        /*0020*/ 	.short	0x0001
        /*0022*/ 	.short	0x0008
        /*0024*/ 	.byte	0x00, 0xf5, 0x21, 0x00


	//----- nvinfo : EIATTR_KPARAM_INFO
	.align		4
.L_34:
        /*0028*/ 	.byte	0x04, 0x17
        /*002a*/ 	.short	(.L_36 - .L_35)
.L_35:
        /*002c*/ 	.word	0x00000000
        /*0030*/ 	.short	0x0000
        /*0032*/ 	.short	0x0000
        /*0034*/ 	.byte	0x00, 0xf5, 0x21, 0x00


	//----- nvinfo : EIATTR_SPARSE_MMA_MASK
	.align		4
.L_36:
        /*0038*/ 	.byte	0x03, 0x50
        /*003a*/ 	.short	0x0000


	//----- nvinfo : EIATTR_MAXREG_COUNT
	.align		4
        /*003c*/ 	.byte	0x03, 0x1b
        /*003e*/ 	.short	0x00ff


	//----- nvinfo : EIATTR_NUM_BARRIERS
	.align		4
        /*0040*/ 	.byte	0x02, 0x4c
        /*0042*/ 	.byte	0x01
	.zero		1


	//----- nvinfo : EIATTR_EXTERNS
	.align		4
        /*0044*/ 	.byte	0x04, 0x0f
        /*0046*/ 	.short	(.L_38 - .L_37)


	//   ....[0]....
	.align		4
.L_37:
        /*0048*/ 	.word	index@(vprintf)


	//----- nvinfo : EIATTR_MERCURY_ISA_VERSION
	.align		4
.L_38:
        /*004c*/ 	.byte	0x03, 0x5f
        /*004e*/ 	.short	0x0101


	//----- nvinfo : EIATTR_VRC_CTA_INIT_COUNT
	.align		4
        /*0050*/ 	.byte	0x02, 0x4a
	.zero		1
	.zero		1


	//----- nvinfo : EIATTR_SYSCALL_OFFSETS
	.align		4
        /*0054*/ 	.byte	0x04, 0x46
        /*0056*/ 	.short	(.L_40 - .L_39)


	//   ....[0]....
.L_39:
        /*0058*/ 	.word	0x00000300


	//----- nvinfo : EIATTR_EXIT_INSTR_OFFSETS
	.align		4
.L_40:
        /*005c*/ 	.byte	0x04, 0x1c
        /*005e*/ 	.short	(.L_42 - .L_41)


	//   ....[0]....
.L_41:
        /*0060*/ 	.word	0x000000e0


	//   ....[1]....
        /*0064*/ 	.word	0x00000370


	//   ....[2]....
        /*0068*/ 	.word	0x000003f0


	//----- nvinfo : EIATTR_CRS_STACK_SIZE
	.align		4
.L_42:
        /*006c*/ 	.byte	0x04, 0x1e
        /*006e*/ 	.short	(.L_44 - .L_43)
.L_43:
        /*0070*/ 	.word	0x00000000


	//----- nvinfo : EIATTR_CBANK_PARAM_SIZE
	.align		4
.L_44:
        /*0074*/ 	.byte	0x03, 0x19
        /*0076*/ 	.short	0x0018


	//----- nvinfo : EIATTR_PARAM_CBANK
	.align		4
        /*0078*/ 	.byte	0x04, 0x0a
        /*007a*/ 	.short	(.L_46 - .L_45)
	.align		4
.L_45:
        /*007c*/ 	.word	index@(.nv.constant0._Z9block_sumPKiPim)
        /*0080*/ 	.short	0x0380
        /*0082*/ 	.short	0x0018


	//----- nvinfo : EIATTR_SW_WAR
	.align		4
.L_46:
        /*0084*/ 	.byte	0x04, 0x36
        /*0086*/ 	.short	(.L_48 - .L_47)
.L_47:
        /*0088*/ 	.word	0x00000008
.L_48:


//--------------------- .nv.callgraph             --------------------------
	.section	.nv.callgraph,"",@"SHT_CUDA_CALLGRAPH"
	.align	4
	.sectionentsize	8
	.align		4
        /*0000*/ 	.word	0x00000000
	.align		4
        /*0004*/ 	.word	0xffffffff
	.align		4
        /*0008*/ 	.word	index@(_Z9block_sumPKiPim)
	.align		4
        /*000c*/ 	.word	index@(vprintf)
	.align		4
        /*0010*/ 	.word	0x00000000
	.align		4
        /*0014*/ 	.word	0xfffffffe
	.align		4
        /*0018*/ 	.word	0x00000000
	.align		4
        /*001c*/ 	.word	0xfffffffd
	.align		4
        /*0020*/ 	.word	0x00000000
	.align		4
        /*0024*/ 	.word	0xfffffffc


//--------------------- .nv.constant4             --------------------------
	.section	.nv.constant4,"a",@progbits
	.align	8
	.align		8
.nv.constant4:
        /*0000*/ 	.dword	$str
	.align		8
        /*0008*/ 	.dword	vprintf


//--------------------- .text._Z5saxpyjdPdS_      --------------------------
	.section	.text._Z5saxpyjdPdS_,"ax",@progbits
	.align	128
        .global         _Z5saxpyjdPdS_
        .type           _Z5saxpyjdPdS_,@function
        .size           _Z5saxpyjdPdS_,(.L_x_5 - _Z5saxpyjdPdS_)
        .other          _Z5saxpyjdPdS_,@"STO_CUDA_ENTRY STV_DEFAULT"
_Z5saxpyjdPdS_:
.text._Z5saxpyjdPdS_:
[----:B------:R-:W-:Y:S01]  /*0000*/  LDC R1, c[0x0][0x37c] ;  /* 0x0000df00ff017b82 */ /* 0x000fe20000000800 */
[----:B------:R-:W0:Y:S07]  /*0010*/  S2R R0, SR_TID.X ;  /* 0x0000000000007919 */ /* 0x000e2e0000002100 */
[----:B------:R-:W0:Y:S01]  /*0020*/  S2UR UR4, SR_CTAID.X ;  /* 0x00000000000479c3 */ /* 0x000e220000002500 */
[----:B------:R-:W1:Y:S07]  /*0030*/  LDCU UR5, c[0x0][0x380] ;  /* 0x00007000ff0577ac */ /* 0x000e6e0008000800 */
[----:B------:R-:W0:Y:S02]  /*0040*/  LDC R7, c[0x0][0x360] ;  /* 0x0000d800ff077b82 */ /* 0x000e240000000800 */
[----:B0-----:R-:W-:-:S05]  /*0050*/  IMAD R7, R7, UR4, R0 ;  /* 0x0000000407077c24 */ /* 0x001fca000f8e0200 */
[----:B-1----:R-:W-:-:S13]  /*0060*/  ISETP.GE.U32.AND P0, PT, R7, UR5, PT ;  /* 0x0000000507007c0c */ /* 0x002fda000bf06070 */
[----:B------:R-:W-:Y:S05]  /*0070*/  @P0 EXIT ;  /* 0x000000000000094d */ /* 0x000fea0003800000 */
[----:B------:R-:W0:Y:S01]  /*0080*/  LDC.64 R2, c[0x0][0x390] ;  /* 0x0000e400ff027b82 */ /* 0x000e220000000a00 */
[----:B------:R-:W1:Y:S01]  /*0090*/  LDCU.64 UR4, c[0x0][0x358] ;  /* 0x00006b00ff0477ac */ /* 0x000e620008000a00 */
[----:B------:R-:W2:Y:S06]  /*00a0*/  LDCU.64 UR6, c[0x0][0x388] ;  /* 0x00007100ff0677ac */ /* 0x000eac0008000a00 */
[----:B------:R-:W3:Y:S01]  /*00b0*/  LDC.64 R4, c[0x0][0x398] ;  /* 0x0000e600ff047b82 */ /* 0x000ee20000000a00 */
[----:B0-----:R-:W-:-:S06]  /*00c0*/  IMAD.WIDE.U32 R2, R7, 0x8, R2 ;  /* 0x0000000807027825 */ /* 0x001fcc00078e0002 */
[----:B-1----:R-:W2:Y:S01]  /*00d0*/  LDG.E.64 R2, desc[UR4][R2.64] ;  /* 0x0000000402027981 */ /* 0x002ea2000c1e1b00 */
[----:B---3--:R-:W-:-:S05]  /*00e0*/  IMAD.WIDE.U32 R4, R7, 0x8, R4 ;  /* 0x0000000807047825 */ /* 0x008fca00078e0004 */
[----:B------:R-:W2:Y:S02]  /*00f0*/  LDG.E.64 R6, desc[UR4][R4.64] ;  /* 0x0000000404067981 */ /* 0x000ea4000c1e1b00 */
[----:B--2---:R-:W-:-:S07]  /*0100*/  DFMA R6, R2, UR6, R6 ;  /* 0x0000000602067c2b */ /* 0x004fce0008000006 */
[----:B------:R-:W-:Y:S01]  /*0110*/  STG.E.64 desc[UR4][R4.64], R6 ;  /* 0x0000000604007986 */ /* 0x000fe2000c101b04 */
[----:B------:R-:W-:Y:S05]  /*0120*/  EXIT ;  /* 0x000000000000794d */ /* 0x000fea0003800000 */
.L_x_0:
[----:B------:R-:W-:-:S00]  /*0130*/  BRA `(.L_x_0) ;  /* 0xfffffffc00fc7947 */ /* 0x000fc0000383ffff */
[----:B------:R-:W-:-:S00]  /*0140*/  NOP ;  /* 0x0000000000007918 */ /* 0x000fc00000000000 */
        /* <DEDUP_REMOVED lines=11> */
.L_x_5:


//--------------------- .text._Z9block_sumPKiPim  --------------------------
	.section	.text._Z9block_sumPKiPim,"ax",@progbits
	.align	128
        .global         _Z9block_sumPKiPim
        .type           _Z9block_sumPKiPim,@function
        .size           _Z9block_sumPKiPim,(.L_x_6 - _Z9block_sumPKiPim)
        .other          _Z9block_sumPKiPim,@"STO_CUDA_ENTRY STV_DEFAULT"
_Z9block_sumPKiPim:
.text._Z9block_sumPKiPim:
[----:B------:R-:W0:Y:S01]  /*0000*/  LDC R1, c[0x0][0x37c] ;  /* 0x0000df00ff017b82 */ /* 0x000e220000000800 */
[----:B------:R-:W1:Y:S01]  /*0010*/  S2R R19, SR_TID.X ;  /* 0x0000000000137919 */ /* 0x000e620000002100 */
[----:B------:R-:W2:Y:S01]  /*0020*/  LDCU UR5, c[0x0][0x2fc] ;  /* 0x00005f80ff0577ac */ /* 0x000ea20008000800 */
[----:B0-----:R-:W-:Y:S01]  /*0030*/  VIADD R1, R1, 0xfffffff8 ;  /* 0xfffffff801017836 */ /* 0x001fe20000000000 */
[----:B------:R-:W1:Y:S01]  /*0040*/  S2R R24, SR_CTAID.X ;  /* 0x0000000000187919 */ /* 0x000e620000002500 */
[----:B------:R-:W1:Y:S01]  /*0050*/  LDCU UR38, c[0x0][0x360] ;  /* 0x00006c00ff2677ac */ /* 0x000e620008000800 */
[----:B------:R-:W0:Y:S01]  /*0060*/  LDCU.64 UR6, c[0x0][0x390] ;  /* 0x00007200ff0677ac */ /* 0x000e220008000a00 */
[----:B------:R-:W3:Y:S02]  /*0070*/  LDCU UR4, c[0x0][0x2f8] ;  /* 0x00005f00ff0477ac */ /* 0x000ee40008000800 */
[----:B---3--:R-:W-:Y:S01]  /*0080*/  IADD3 R16, P1, PT, R1, UR4, RZ ;  /* 0x0000000401107c10 */ /* 0x008fe2000ff3e0ff */
[----:B-1----:R-:W-:-:S04]  /*0090*/  IMAD R0, R24, UR38, R19 ;  /* 0x0000002618007c24 */ /* 0x002fc8000f8e0213 */
[----:B--2---:R-:W-:Y:S01]  /*00a0*/  IMAD.X R17, RZ, RZ, UR5, P1 ;  /* 0x00000005ff117e24 */ /* 0x004fe200088e06ff */
[----:B0-----:R-:W-:Y:S02]  /*00b0*/  ISETP.GE.U32.AND P0, PT, R0, UR6, PT ;  /* 0x0000000600007c0c */ /* 0x001fe4000bf06070 */
[----:B------:R-:W-:-:S04]  /*00c0*/  SHF.R.S32.HI R3, RZ, 0x1f, R0 ;  /* 0x0000001fff037819 */ /* 0x000fc80000011400 */
[----:B------:R-:W-:-:S13]  /*00d0*/  ISETP.GE.U32.AND.EX P0, PT, R3, UR7, PT, P0 ;  /* 0x0000000703007c0c */ /* 0x000fda000bf06100 */
[----:B------:R-:W-:Y:S05]  /*00e0*/  @P0 EXIT ;  /* 0x000000000000094d */ /* 0x000fea0003800000 */
[----:B------:R-:W0:Y:S01]  /*00f0*/  LDCU.64 UR4, c[0x0][0x380] ;  /* 0x00007000ff0477ac */ /* 0x000e220008000a00 */
[----:B------:R-:W1:Y:S01]  /*0100*/  LDCU.64 UR36, c[0x0][0x358] ;  /* 0x00006b00ff2477ac */ /* 0x000e620008000a00 */
[----:B0-----:R-:W-:-:S04]  /*0110*/  LEA R2, P0, R0, UR4, 0x2 ;  /* 0x0000000400027c11 */ /* 0x001fc8000f8010ff */
[----:B------:R-:W-:-:S06]  /*0120*/  LEA.HI.X R3, R0, UR5, R3, 0x2, P0 ;  /* 0x0000000500037c11 */ /* 0x000fcc00080f1403 */
[----:B-1----:R-:W2:Y:S01]  /*0130*/  LDG.E R3, desc[UR36][R2.64] ;  /* 0x0000002402037981 */ /* 0x002ea2000c1e1900 */
[----:B------:R-:W0:Y:S01]  /*0140*/  S2UR UR5, SR_CgaCtaId ;  /* 0x00000000000579c3 */ /* 0x000e220000008800 */
[----:B------:R-:W-:Y:S01]  /*0150*/  UMOV UR4, 0x400 ;  /* 0x0000040000047882 */ /* 0x000fe20000000000 */
[----:B------:R-:W-:Y:S02]  /*0160*/  UISETP.GE.U32.AND UP0, UPT, UR38, 0x2, UPT ;  /* 0x000000022600788c */ /* 0x000fe4000bf06070 */
[----:B0-----:R-:W-:-:S06]  /*0170*/  ULEA UR4, UR5, UR4, 0x18 ;  /* 0x0000000405047291 */ /* 0x001fcc000f8ec0ff */
[----:B------:R-:W-:-:S05]  /*0180*/  LEA R18, R19, UR4, 0x2 ;  /* 0x0000000413127c11 */ /* 0x000fca000f8e10ff */
[----:B--2---:R0:W-:Y:S01]  /*0190*/  STS [R18], R3 ;  /* 0x0000000312007388 */ /* 0x0041e20000000800 */
[----:B------:R-:W-:Y:S06]  /*01a0*/  BAR.SYNC.DEFER_BLOCKING 0x0 ;  /* 0x0000000000007b1d */ /* 0x000fec0000010000 */
[----:B------:R-:W-:Y:S05]  /*01b0*/  BRA.U !UP0, `(.L_x_1) ;  /* 0x0000000108607547 */ /* 0x000fea000b800000 */
[----:B------:R-:W-:-:S06]  /*01c0*/  USHF.R.U32.HI UR4, URZ, 0x1, UR38 ;  /* 0x00000001ff047899 */ /* 0x000fcc0008011626 */
[----:B------:R-:W-:-:S07]  /*01d0*/  IMAD.U32 R23, RZ, RZ, UR4 ;  /* 0x00000004ff177e24 */ /* 0x000fce000f8e00ff */
.L_x_3:
[----:B------:R-:W-:Y:S01]  /*01e0*/  ISETP.GE.U32.AND P0, PT, R19, R23, PT ;  /* 0x000000171300720c */ /* 0x000fe20003f06070 */
[----:B------:R-:W-:Y:S01]  /*01f0*/  IMAD.MOV.U32 R6, RZ, RZ, R16 ;  /* 0x000000ffff067224 */ /* 0x000fe200078e0010 */
[----:B------:R-:W-:Y:S01]  /*0200*/  MOV R2, 0x8 ;  /* 0x0000000800027802 */ /* 0x000fe20000000f00 */
[----:B------:R-:W-:Y:S01]  /*0210*/  IMAD.MOV.U32 R7, RZ, RZ, R17 ;  /* 0x000000ffff077224 */ /* 0x000fe200078e0011 */
[----:B------:R-:W-:-:S04]  /*0220*/  SHF.R.U32.HI R22, RZ, 0x1, R23 ;  /* 0x00000001ff167819 */ /* 0x000fc80000011617 */
[----:B0-----:R-:W0:Y:S01]  /*0230*/  LDC.64 R2, c[0x4][R2] ;  /* 0x0100000002027b82 */ /* 0x001e220000000a00 */
[----:B------:R-:W-:Y:S04]  /*0240*/  STL [R1], R22 ;  /* 0x0000001601007387 */ /* 0x000fe80000100800 */
[----:B------:R-:W-:Y:S01]  /*0250*/  @!P0 IMAD R0, R23, 0x4, R18 ;  /* 0x0000000417008824 */ /* 0x000fe200078e0212 */
[----:B------:R-:W-:Y:S01]  /*0260*/  @!P0 LDS R9, [R18] ;  /* 0x0000000012098984 */ /* 0x000fe20000000800 */
[----:B------:R-:W-:Y:S05]  /*0270*/  @!P0 WARPSYNC.ALL ;  /* 0x0000000000008948 */ /* 0x000fea0003800000 */
[----:B------:R-:W1:Y:S01]  /*0280*/  @!P0 LDS R0, [R0] ;  /* 0x0000000000008984 */ /* 0x000e620000000800 */
[----:B------:R-:W2:Y:S02]  /*0290*/  LDCU.64 UR4, c[0x4][URZ] ;  /* 0x01000000ff0477ac */ /* 0x000ea40008000a00 */
[----:B--2---:R-:W-:-:S02]  /*02a0*/  IMAD.U32 R4, RZ, RZ, UR4 ;  /* 0x00000004ff047e24 */ /* 0x004fc4000f8e00ff */
[----:B------:R-:W-:Y:S02]  /*02b0*/  IMAD.U32 R5, RZ, RZ, UR5 ;  /* 0x00000005ff057e24 */ /* 0x000fe4000f8e00ff */
[----:B-1----:R-:W-:-:S05]  /*02c0*/  @!P0 IMAD.IADD R9, R9, 0x1, R0 ;  /* 0x0000000109098824 */ /* 0x002fca00078e0200 */
[----:B------:R1:W-:Y:S01]  /*02d0*/  @!P0 STS [R18], R9 ;  /* 0x0000000912008388 */ /* 0x0003e20000000800 */
[----:B0-----:R-:W-:Y:S06]  /*02e0*/  @!P0 BAR.SYNC.DEFER_BLOCKING 0x0 ;  /* 0x0000000000008b1d */ /* 0x001fec0000010000 */
[----:B------:R-:W-:-:S07]  /*02f0*/  LEPC R20, `(.L_x_2) ;  /* 0x000000001014794e */ /* 0x000fce0000000000 */
[----:B-1----:R-:W-:Y:S05]  /*0300*/  CALL.ABS.NOINC R2 ;  /* 0x0000000002007343 */ /* 0x002fea0003c00000 */
.L_x_2:
[----:B------:R-:W-:Y:S01]  /*0310*/  ISETP.GT.U32.AND P0, PT, R23, 0x1, PT ;  /* 0x000000011700780c */ /* 0x000fe20003f04070 */
[----:B------:R-:W-:-:S12]  /*0320*/  IMAD.MOV.U32 R23, RZ, RZ, R22 ;  /* 0x000000ffff177224 */ /* 0x000fd800078e0016 */
[----:B------:R-:W-:Y:S05]  /*0330*/  @P0 BRA `(.L_x_3) ;  /* 0xfffffffc00a80947 */ /* 0x000fea000383ffff */
.L_x_1:
[----:B------:R-:W-:Y:S05]  /*0340*/  WARPSYNC.ALL ;  /* 0x0000000000007948 */ /* 0x000fea0003800000 */
[----:B------:R-:W-:Y:S01]  /*0350*/  BAR.SYNC.DEFER_BLOCKING 0x0 ;  /* 0x0000000000007b1d */ /* 0x000fe20000010000 */
[----:B------:R-:W-:-:S13]  /*0360*/  ISETP.NE.AND P0, PT, R19, RZ, PT ;  /* 0x000000ff1300720c */ /* 0x000fda0003f05270 */
[----:B------:R-:W-:Y:S05]  /*0370*/  @P0 EXIT ;  /* 0x000000000000094d */ /* 0x000fea0003800000 */
[----:B------:R-:W1:Y:S01]  /*0380*/  S2UR UR5, SR_CgaCtaId ;  /* 0x00000000000579c3 */ /* 0x000e620000008800 */
[----:B------:R-:W-:-:S07]  /*0390*/  UMOV UR4, 0x400 ;  /* 0x0000040000047882 */ /* 0x000fce0000000000 */
[----:B0-----:R-:W0:Y:S01]  /*03a0*/  LDC.64 R2, c[0x0][0x388] ;  /* 0x0000e200ff027b82 */ /* 0x001e220000000a00 */
[----:B-1----:R-:W-:Y:S01]  /*03b0*/  ULEA UR4, UR5, UR4, 0x18 ;  /* 0x0000000405047291 */ /* 0x002fe2000f8ec0ff */
[----:B0-----:R-:W-:-:S08]  /*03c0*/  IMAD.WIDE.U32 R24, R24, 0x4, R2 ;  /* 0x0000000418187825 */ /* 0x001fd000078e0002 */
[----:B------:R-:W0:Y:S04]  /*03d0*/  LDS R5, [UR4] ;  /* 0x00000004ff057984 */ /* 0x000e280008000800 */
[----:B0-----:R-:W-:Y:S01]  /*03e0*/  STG.E desc[UR36][R24.64], R5 ;  /* 0x0000000518007986 */ /* 0x001fe2000c101924 */
[----:B------:R-:W-:Y:S05]  /*03f0*/  EXIT ;  /* 0x000000000000794d */ /* 0x000fea0003800000 */
.L_x_4:
        /* <DEDUP_REMOVED lines=16> */
.L_x_6:


//--------------------- .nv.global.init           --------------------------
	.section	.nv.global.init,"aw",@progbits
.nv.global.init:
	.type		$str,@object
	.size		$str,(.L_0 - $str)
$str:
        /*0000*/ 	.byte	0x25, 0x64, 0x0a, 0x00
.L_0:


//--------------------- .nv.shared.reserved.0     --------------------------
	.section	.nv.shared.reserved.0,"aw",@nobits
	.weak		__nv_reservedSMEM_offset_0_alias
	.size		__nv_reservedSMEM_offset_0_alias, 0, 64
	.other		__nv_reservedSMEM_offset_0_alias,@"STO_CUDA_RESERVED_SHARED STV_DEFAULT"
__nv_reservedSMEM_offset_0_alias:
	.zero		0
	.zero		64


//--------------------- .nv.shared._Z9block_sumPKiPim --------------------------
	.section	.nv.shared._Z9block_sumPKiPim,"aw",@nobits
	.sectionflags	@""
	.align	4
.nv.shared._Z9block_sumPKiPim:
	.zero		1280


//--------------------- .nv.constant0._Z5saxpyjdPdS_ --------------------------
	.section	.nv.constant0._Z5saxpyjdPdS_,"a",@progbits
	.sectionflags	@""
	.align	4
.nv.constant0._Z5saxpyjdPdS_:
	.zero		928


//--------------------- .nv.constant0._Z9block_sumPKiPim --------------------------
	.section	.nv.constant0._Z9block_sumPKiPim,"a",@progbits
	.sectionflags	@""
	.align	4
.nv.constant0._Z9block_sumPKiPim:
	.zero		920


//--------------------- SYMBOLS --------------------------

	.type		.nv.reservedSmem.offset0,@object
	.size		.nv.reservedSmem.offset0,0x4
	.type		.nv.reservedSmem.cap,@object
	.size		.nv.reservedSmem.cap,0x4
	.type		vprintf,@function
